//
// Generated by NVIDIA NVVM Compiler
//
// Compiler Build ID: CL-36424714
// Cuda compilation tools, release 13.0, V13.0.88
// Based on NVVM 20.0.0
//

.version 9.0
.target sm_100
.address_size 64

	// .globl	_Z7kernel1Pd

.visible .entry _Z7kernel1Pd(
	.param .u64 .ptr .align 1 _Z7kernel1Pd_param_0
)
{
	.reg .pred 	%p<4>;
	.reg .b32 	%r<17>;
	.reg .b64 	%rd<6>;
	.reg .b64 	%fd<9>;

	ld.param.u64 	%rd2, [_Z7kernel1Pd_param_0];
	mov.u32 	%r9, %ntid.x;
	mov.u32 	%r10, %ctaid.x;
	mov.u32 	%r11, %tid.x;
	mad.lo.s32 	%r1, %r9, %r10, %r11;
	setp.gt.s32 	%p1, %r1, 8190;
	@%p1 bra 	$L__BB0_5;
	cvta.to.global.u64 	%rd3, %rd2;
	add.s64 	%rd1, %rd3, 131072;
	add.s32 	%r2, %r1, 1;
	mov.b32 	%r14, 0;
$L__BB0_2:
	mov.b32 	%r16, 0;
	mov.u32 	%r15, %r2;
$L__BB0_3:
	mul.wide.s32 	%rd4, %r15, 8;
	add.s64 	%rd5, %rd1, %rd4;
	ld.global.f64 	%fd1, [%rd5+-131072];
	ld.global.f64 	%fd2, [%rd5+-65536];
	add.f64 	%fd3, %fd1, %fd2;
	ld.global.f64 	%fd4, [%rd5];
	add.f64 	%fd5, %fd3, %fd4;
	st.global.f64 	[%rd5+-65536], %fd5;
	add.f64 	%fd6, %fd5, %fd4;
	ld.global.f64 	%fd7, [%rd5+65536];
	add.f64 	%fd8, %fd6, %fd7;
	st.global.f64 	[%rd5], %fd8;
	add.s32 	%r16, %r16, 2;
	add.s32 	%r15, %r15, 16384;
	setp.ne.s32 	%p2, %r16, 8190;
	@%p2 bra 	$L__BB0_3;
	add.s32 	%r14, %r14, 1;
	setp.ne.s32 	%p3, %r14, 100;
	@%p3 bra 	$L__BB0_2;
$L__BB0_5:
	ret;

}
	// .globl	_Z7kernel2Pd
.visible .entry _Z7kernel2Pd(
	.param .u64 .ptr .align 1 _Z7kernel2Pd_param_0
)
{
	.reg .pred 	%p<4>;
	.reg .b32 	%r<18>;
	.reg .b64 	%rd<8>;
	.reg .b64 	%fd<59>;

	ld.param.u64 	%rd4, [_Z7kernel2Pd_param_0];
	mov.u32 	%r9, %ntid.x;
	mov.u32 	%r10, %ctaid.x;
	mov.u32 	%r11, %tid.x;
	mad.lo.s32 	%r1, %r9, %r10, %r11;
	setp.gt.s32 	%p1, %r1, 8198;
	@%p1 bra 	$L__BB1_6;
	cvta.to.global.u64 	%rd5, %rd4;
	mul.wide.s32 	%rd6, %r1, 8;
	add.s64 	%rd1, %rd5, %rd6;
	add.s64 	%rd2, %rd5, 590400;
	add.s32 	%r2, %r1, 1;
	mov.b32 	%r15, 0;
$L__BB1_2:
	mov.b32 	%r17, 0;
	mov.u32 	%r16, %r2;
$L__BB1_3:
	add.s32 	%r14, %r17, 1;
	mul.wide.s32 	%rd7, %r16, 8;
	add.s64 	%rd3, %rd2, %rd7;
	ld.global.f64 	%fd3, [%rd3+-590400];
	ld.global.f64 	%fd4, [%rd3+-524800];
	add.f64 	%fd5, %fd3, %fd4;
	ld.global.f64 	%fd6, [%rd3+-459200];
	add.f64 	%fd7, %fd5, %fd6;
	st.global.f64 	[%rd3+-524800], %fd7;
	add.f64 	%fd8, %fd6, %fd7;
	ld.global.f64 	%fd9, [%rd3+-393600];
	add.f64 	%fd10, %fd8, %fd9;
	st.global.f64 	[%rd3+-459200], %fd10;
	add.f64 	%fd11, %fd9, %fd10;
	ld.global.f64 	%fd12, [%rd3+-328000];
	add.f64 	%fd13, %fd11, %fd12;
	st.global.f64 	[%rd3+-393600], %fd13;
	add.f64 	%fd14, %fd12, %fd13;
	ld.global.f64 	%fd1, [%rd3+-262400];
	add.f64 	%fd2, %fd14, %fd1;
	st.global.f64 	[%rd3+-328000], %fd2;
	setp.gt.u32 	%p2, %r14, 8191;
	@%p2 bra 	$L__BB1_5;
	add.f64 	%fd23, %fd2, %fd1;
	ld.global.f64 	%fd24, [%rd3+-196800];
	add.f64 	%fd25, %fd23, %fd24;
	st.global.f64 	[%rd3+-262400], %fd25;
	add.f64 	%fd26, %fd24, %fd25;
	ld.global.f64 	%fd27, [%rd3+-131200];
	add.f64 	%fd28, %fd26, %fd27;
	st.global.f64 	[%rd3+-196800], %fd28;
	add.f64 	%fd29, %fd27, %fd28;
	ld.global.f64 	%fd30, [%rd3+-65600];
	add.f64 	%fd31, %fd29, %fd30;
	st.global.f64 	[%rd3+-131200], %fd31;
	add.f64 	%fd32, %fd30, %fd31;
	ld.global.f64 	%fd33, [%rd3];
	add.f64 	%fd34, %fd32, %fd33;
	st.global.f64 	[%rd3+-65600], %fd34;
	add.f64 	%fd35, %fd34, %fd33;
	ld.global.f64 	%fd36, [%rd3+65600];
	add.f64 	%fd37, %fd35, %fd36;
	st.global.f64 	[%rd3], %fd37;
	add.f64 	%fd38, %fd36, %fd37;
	ld.global.f64 	%fd39, [%rd3+131200];
	add.f64 	%fd40, %fd38, %fd39;
	st.global.f64 	[%rd3+65600], %fd40;
	add.f64 	%fd41, %fd39, %fd40;
	ld.global.f64 	%fd42, [%rd3+196800];
	add.f64 	%fd43, %fd41, %fd42;
	st.global.f64 	[%rd3+131200], %fd43;
	add.f64 	%fd44, %fd42, %fd43;
	ld.global.f64 	%fd45, [%rd3+262400];
	add.f64 	%fd46, %fd44, %fd45;
	st.global.f64 	[%rd3+196800], %fd46;
	add.f64 	%fd47, %fd46, %fd45;
	ld.global.f64 	%fd48, [%rd3+328000];
	add.f64 	%fd49, %fd47, %fd48;
	st.global.f64 	[%rd3+262400], %fd49;
	add.f64 	%fd50, %fd48, %fd49;
	ld.global.f64 	%fd51, [%rd3+393600];
	add.f64 	%fd52, %fd50, %fd51;
	st.global.f64 	[%rd3+328000], %fd52;
	add.f64 	%fd53, %fd51, %fd52;
	ld.global.f64 	%fd54, [%rd3+459200];
	add.f64 	%fd55, %fd53, %fd54;
	st.global.f64 	[%rd3+393600], %fd55;
	add.f64 	%fd56, %fd54, %fd55;
	ld.global.f64 	%fd57, [%rd3+524800];
	add.f64 	%fd58, %fd56, %fd57;
	st.global.f64 	[%rd3+459200], %fd58;
	add.s32 	%r17, %r17, 16;
	add.s32 	%r16, %r16, 131200;
	bra.uni 	$L__BB1_3;
$L__BB1_5:
	ld.global.f64 	%fd15, [%rd1+537657608];
	ld.global.f64 	%fd16, [%rd1+537723208];
	add.f64 	%fd17, %fd15, %fd16;
	ld.global.f64 	%fd18, [%rd1+537788808];
	add.f64 	%fd19, %fd17, %fd18;
	st.global.f64 	[%rd1+537723208], %fd19;
	add.f64 	%fd20, %fd19, %fd18;
	ld.global.f64 	%fd21, [%rd1+537854408];
	add.f64 	%fd22, %fd20, %fd21;
	st.global.f64 	[%rd1+537788808], %fd22;
	add.s32 	%r15, %r15, 1;
	setp.ne.s32 	%p3, %r15, 100;
	@%p3 bra 	$L__BB1_2;
$L__BB1_6:
	ret;

}


// ===== COMPILED SASS (sm_100) =====

	.target	sm_100

	.elftype	@"ET_EXEC"


//--------------------- .note.nv.tkinfo           --------------------------
	.section	.note.nv.tkinfo,"",@"SHT_NOTE"
	.sectionflags	@"SHF_NOTE_NV_TKINFO"
	.tkinfo
        /*0018*/ 	.word	0x00000002
        /*0030*/ 	.string	""
        /*0030*/ 	.string	"ptxas"
        /*0030*/ 	.string	"Cuda compilation tools, release 13.0, V13.0.88"
        /*0030*/ 	.string	"Build cuda_13.0.r13.0/compiler.36424714_0"
        /*0030*/ 	.string	"-arch sm_100 -m 64 "



//--------------------- .note.nv.cuinfo           --------------------------
	.section	.note.nv.cuinfo,"",@"SHT_NOTE"
	.sectionflags	@"SHF_NOTE_NV_CUINFO"
        /*0018*/ 	.short	0x0002
        /*001a*/ 	.short	0x0064
        /*001c*/ 	.short	0x0082
	.zero		2


//--------------------- .nv.info                  --------------------------
	.section	.nv.info,"",@"SHT_CUDA_INFO"
	.align	4


	//----- nvinfo : EIATTR_REGCOUNT
	.align		4
        /*0000*/ 	.byte	0x04, 0x2f
        /*0002*/ 	.short	(.L_1 - .L_0)
	.align		4
.L_0:
        /*0004*/ 	.word	index@(_Z7kernel1Pd)
        /*0008*/ 	.word	0x0000001a


	//----- nvinfo : EIATTR_FRAME_SIZE
	.align		4
.L_1:
        /*000c*/ 	.byte	0x04, 0x11
        /*000e*/ 	.short	(.L_3 - .L_2)
	.align		4
.L_2:
        /*0010*/ 	.word	index@(_Z7kernel1Pd)
        /*0014*/ 	.word	0x00000000


	//----- nvinfo : EIATTR_REGCOUNT
	.align		4
.L_3:
        /*0018*/ 	.byte	0x04, 0x2f
        /*001a*/ 	.short	(.L_5 - .L_4)
	.align		4
.L_4:
        /*001c*/ 	.word	index@(_Z7kernel2Pd)
        /*0020*/ 	.word	0x00000020


	//----- nvinfo : EIATTR_FRAME_SIZE
	.align		4
.L_5:
        /*0024*/ 	.byte	0x04, 0x11
        /*0026*/ 	.short	(.L_7 - .L_6)
	.align		4
.L_6:
        /*0028*/ 	.word	index@(_Z7kernel2Pd)
        /*002c*/ 	.word	0x00000000


	//----- nvinfo : EIATTR_MIN_STACK_SIZE
	.align		4
.L_7:
        /*0030*/ 	.byte	0x04, 0x12
        /*0032*/ 	.short	(.L_9 - .L_8)
	.align		4
.L_8:
        /*0034*/ 	.word	index@(_Z7kernel2Pd)
        /*0038*/ 	.word	0x00000000


	//----- nvinfo : EIATTR_MIN_STACK_SIZE
	.align		4
.L_9:
        /*003c*/ 	.byte	0x04, 0x12
        /*003e*/ 	.short	(.L_11 - .L_10)
	.align		4
.L_10:
        /*0040*/ 	.word	index@(_Z7kernel1Pd)
        /*0044*/ 	.word	0x00000000
.L_11:


//--------------------- .nv.compat                --------------------------
	.section	.nv.compat,"",@"SHT_CUDA_COMPAT_INFO"
	.align	4
        /*0000*/ 	.byte	0x02, 0x09, 0x00, 0x00, 0x02, 0x02, 0x01, 0x00, 0x02, 0x05, 0x05, 0x00, 0x03, 0x07, 0x01, 0x01
        /*0010*/ 	.byte	0x02, 0x03, 0x00, 0x00, 0x02, 0x06, 0x01, 0x00, 0x04, 0x0b, 0x08, 0x00, 0x01, 0x00, 0x00, 0x00
        /*0020*/ 	.byte	0x00, 0x00, 0x00, 0x00


//--------------------- .nv.info._Z7kernel2Pd     --------------------------
	.section	.nv.info._Z7kernel2Pd,"",@"SHT_CUDA_INFO"
	.sectionflags	@""
	.align	4


	//----- nvinfo : EIATTR_CUDA_API_VERSION
	.align		4
        /*0000*/ 	.byte	0x04, 0x37
        /*0002*/ 	.short	(.L_13 - .L_12)
.L_12:
        /*0004*/ 	.word	0x00000082


	//----- nvinfo : EIATTR_KPARAM_INFO
	.align		4
.L_13:
        /*0008*/ 	.byte	0x04, 0x17
        /*000a*/ 	.short	(.L_15 - .L_14)
.L_14:
        /*000c*/ 	.word	0x00000000
        /*0010*/ 	.short	0x0000
        /*0012*/ 	.short	0x0000
        /*0014*/ 	.byte	0x00, 0xf5, 0x21, 0x00


	//----- nvinfo : EIATTR_SPARSE_MMA_MASK
	.align		4
.L_15:
        /*0018*/ 	.byte	0x03, 0x50
        /*001a*/ 	.short	0x0000


	//----- nvinfo : EIATTR_MAXREG_COUNT
	.align		4
        /*001c*/ 	.byte	0x03, 0x1b
        /*001e*/ 	.short	0x00ff


	//----- nvinfo : EIATTR_MERCURY_ISA_VERSION
	.align		4
        /*0020*/ 	.byte	0x03, 0x5f
        /*0022*/ 	.short	0x0101


	//----- nvinfo : EIATTR_VRC_CTA_INIT_COUNT
	.align		4
        /*0024*/ 	.byte	0x02, 0x4a
	.zero		1
	.zero		1


	//----- nvinfo : EIATTR_EXIT_INSTR_OFFSETS
	.align		4
        /*0028*/ 	.byte	0x04, 0x1c
        /*002a*/ 	.short	(.L_17 - .L_16)


	//   ....[0]....
.L_16:
        /*002c*/ 	.word	0x00000060


	//   ....[1]....
        /*0030*/ 	.word	0x000007d0


	//----- nvinfo : EIATTR_CBANK_PARAM_SIZE
	.align		4
.L_17:
        /*0034*/ 	.byte	0x03, 0x19
        /*0036*/ 	.short	0x0008


	//----- nvinfo : EIATTR_PARAM_CBANK
	.align		4
        /*0038*/ 	.byte	0x04, 0x0a
        /*003a*/ 	.short	(.L_19 - .L_18)
	.align		4
.L_18:
        /*003c*/ 	.word	index@(.nv.constant0._Z7kernel2Pd)
        /*0040*/ 	.short	0x0380
        /*0042*/ 	.short	0x0008


	//----- nvinfo : EIATTR_SW_WAR
	.align		4
.L_19:
        /*0044*/ 	.byte	0x04, 0x36
        /*0046*/ 	.short	(.L_21 - .L_20)
.L_20:
        /*0048*/ 	.word	0x00000008
.L_21:


//--------------------- .nv.info._Z7kernel1Pd     --------------------------
	.section	.nv.info._Z7kernel1Pd,"",@"SHT_CUDA_INFO"
	.sectionflags	@""
	.align	4


	//----- nvinfo : EIATTR_CUDA_API_VERSION
	.align		4
        /*0000*/ 	.byte	0x04, 0x37
        /*0002*/ 	.short	(.L_23 - .L_22)
.L_22:
        /*0004*/ 	.word	0x00000082


	//----- nvinfo : EIATTR_KPARAM_INFO
	.align		4
.L_23:
        /*0008*/ 	.byte	0x04, 0x17
        /*000a*/ 	.short	(.L_25 - .L_24)
.L_24:
        /*000c*/ 	.word	0x00000000
        /*0010*/ 	.short	0x0000
        /*0012*/ 	.short	0x0000
        /*0014*/ 	.byte	0x00, 0xf5, 0x21, 0x00


	//----- nvinfo : EIATTR_SPARSE_MMA_MASK
	.align		4
.L_25:
        /*0018*/ 	.byte	0x03, 0x50
        /*001a*/ 	.short	0x0000


	//----- nvinfo : EIATTR_MAXREG_COUNT
	.align		4
        /*001c*/ 	.byte	0x03, 0x1b
        /*001e*/ 	.short	0x00ff


	//----- nvinfo : EIATTR_MERCURY_ISA_VERSION
	.align		4
        /*0020*/ 	.byte	0x03, 0x5f
        /*0022*/ 	.short	0x0101


	//----- nvinfo : EIATTR_VRC_CTA_INIT_COUNT
	.align		4
        /*0024*/ 	.byte	0x02, 0x4a
	.zero		1
	.zero		1


	//----- nvinfo : EIATTR_EXIT_INSTR_OFFSETS
	.align		4
        /*0028*/ 	.byte	0x04, 0x1c
        /*002a*/ 	.short	(.L_27 - .L_26)


	//   ....[0]....
.L_26:
        /*002c*/ 	.word	0x00000060


	//   ....[1]....
        /*0030*/ 	.word	0x00000cb0


	//----- nvinfo : EIATTR_CBANK_PARAM_SIZE
	.align		4
.L_27:
        /*0034*/ 	.byte	0x03, 0x19
        /*0036*/ 	.short	0x0008


	//----- nvinfo : EIATTR_PARAM_CBANK
	.align		4
        /*0038*/ 	.byte	0x04, 0x0a
        /*003a*/ 	.short	(.L_29 - .L_28)
	.align		4
.L_28:
        /*003c*/ 	.word	index@(.nv.constant0._Z7kernel1Pd)
        /*0040*/ 	.short	0x0380
        /*0042*/ 	.short	0x0008


	//----- nvinfo : EIATTR_SW_WAR
	.align		4
.L_29:
        /*0044*/ 	.byte	0x04, 0x36
        /*0046*/ 	.short	(.L_31 - .L_30)
.L_30:
        /*0048*/ 	.word	0x00000008
.L_31:


//--------------------- .nv.callgraph             --------------------------
	.section	.nv.callgraph,"",@"SHT_CUDA_CALLGRAPH"
	.align	4
	.sectionentsize	8
	.align		4
        /*0000*/ 	.word	0x00000000
	.align		4
        /*0004*/ 	.word	0xffffffff
	.align		4
        /*0008*/ 	.word	0x00000000
	.align		4
        /*000c*/ 	.word	0xfffffffe
	.align		4
        /*0010*/ 	.word	0x00000000
	.align		4
        /*0014*/ 	.word	0xfffffffd
	.align		4
        /*0018*/ 	.word	0x00000000
	.align		4
        /*001c*/ 	.word	0xfffffffc


//--------------------- .text._Z7kernel2Pd        --------------------------
	.section	.text._Z7kernel2Pd,"ax",@progbits
	.align	128
        .global         _Z7kernel2Pd
        .type           _Z7kernel2Pd,@function
        .size           _Z7kernel2Pd,(.L_x_6 - _Z7kernel2Pd)
        .other          _Z7kernel2Pd,@"STO_CUDA_ENTRY STV_DEFAULT"
_Z7kernel2Pd:
.text._Z7kernel2Pd:
[----:B------:R-:W-:Y:S01]  /*0000*/  LDC R1, c[0x0][0x37c] ;  /* 0x0000df00ff017b82 */ /* 0x000fe20000000800 */
[----:B------:R-:W0:Y:S01]  /*0010*/  S2R R25, SR_CTAID.X ;  /* 0x0000000000197919 */ /* 0x000e220000002500 */
[----:B------:R-:W0:Y:S01]  /*0020*/  LDCU UR4, c[0x0][0x360] ;  /* 0x00006c00ff0477ac */ /* 0x000e220008000800 */
[----:B------:R-:W0:Y:S02]  /*0030*/  S2R R0, SR_TID.X ;  /* 0x0000000000007919 */ /* 0x000e240000002100 */
[----:B0-----:R-:W-:-:S05]  /*0040*/  IMAD R25, R25, UR4, R0 ;  /* 0x0000000419197c24 */ /* 0x001fca000f8e0200 */
[----:B------:R-:W-:-:S13]  /*0050*/  ISETP.GT.AND P0, PT, R25, 0x2006, PT ;  /* 0x000020061900780c */ /* 0x000fda0003f04270 */
[----:B------:R-:W-:Y:S05]  /*0060*/  @P0 EXIT ;  /* 0x000000000000094d */ /* 0x000fea0003800000 */
[----:B------:R-:W0:Y:S01]  /*0070*/  LDCU.64 UR4, c[0x0][0x380] ;  /* 0x00007000ff0477ac */ /* 0x000e220008000a00 */
[----:B------:R-:W1:Y:S01]  /*0080*/  LDC.64 R2, c[0x0][0x380] ;  /* 0x0000e000ff027b82 */ /* 0x000e620000000a00 */
[----:B------:R-:W2:Y:S01]  /*0090*/  LDCU.64 UR8, c[0x0][0x358] ;  /* 0x00006b00ff0877ac */ /* 0x000ea20008000a00 */
[----:B0-----:R-:W-:-:S04]  /*00a0*/  UIADD3 UR4, UP0, UPT, UR4, 0x90240, URZ ;  /* 0x0009024004047890 */ /* 0x001fc8000ff1e0ff */
[----:B------:R-:W-:Y:S02]  /*00b0*/  UIADD3.X UR5, UPT, UPT, URZ, UR5, URZ, UP0, !UPT ;  /* 0x00000005ff057290 */ /* 0x000fe400087fe4ff */
[----:B------:R-:W-:Y:S01]  /*00c0*/  MOV R4, UR4 ;  /* 0x0000000400047c02 */ /* 0x000fe20008000f00 */
[C---:B-1----:R-:W-:Y:S01]  /*00d0*/  IMAD.WIDE R2, R25.reuse, 0x8, R2 ;  /* 0x0000000819027825 */ /* 0x042fe200078e0202 */
[----:B------:R-:W-:Y:S01]  /*00e0*/  IADD3 R25, PT, PT, R25, 0x1, RZ ;  /* 0x0000000119197810 */ /* 0x000fe20007ffe0ff */
[----:B------:R-:W-:Y:S01]  /*00f0*/  UMOV UR4, URZ ;  /* 0x000000ff00047c82 */ /* 0x000fe20008000000 */
[----:B--2---:R-:W-:-:S07]  /*0100*/  MOV R5, UR5 ;  /* 0x0000000500057c02 */ /* 0x004fce0008000f00 */
.L_x_1:
[----:B0-----:R-:W-:-:S05]  /*0110*/  IMAD.WIDE R6, R25, 0x8, R4 ;  /* 0x0000000819067825 */ /* 0x001fca00078e0204 */
[----:B------:R-:W2:Y:S04]  /*0120*/  LDG.E.64 R10, desc[UR8][R6.64+-0x90240] ;  /* 0xf6fdc008060a7981 */ /* 0x000ea8000c1e1b00 */
[----:B------:R-:W2:Y:S04]  /*0130*/  LDG.E.64 R12, desc[UR8][R6.64+-0x80200] ;  /* 0xf7fe0008060c7981 */ /* 0x000ea8000c1e1b00 */
[----:B------:R-:W3:Y:S04]  /*0140*/  LDG.E.64 R14, desc[UR8][R6.64+-0x701c0] ;  /* 0xf8fe4008060e7981 */ /* 0x000ee8000c1e1b00 */
[----:B------:R-:W4:Y:S04]  /*0150*/  LDG.E.64 R16, desc[UR8][R6.64+-0x60180] ;  /* 0xf9fe800806107981 */ /* 0x000f28000c1e1b00 */
[----:B------:R-:W5:Y:S04]  /*0160*/  LDG.E.64 R8, desc[UR8][R6.64+-0x50140] ;  /* 0xfafec00806087981 */ /* 0x000f68000c1e1b00 */
[----:B------:R-:W5:Y:S01]  /*0170*/  LDG.E.64 R22, desc[UR8][R6.64+-0x40100] ;  /* 0xfbff000806167981 */ /* 0x000f62000c1e1b00 */
[----:B------:R-:W-:Y:S01]  /*0180*/  IMAD.MOV.U32 R27, RZ, RZ, R25 ;  /* 0x000000ffff1b7224 */ /* 0x000fe200078e0019 */
[----:B------:R-:W-:Y:S01]  /*0190*/  UMOV UR5, URZ ;  /* 0x000000ff00057c82 */ /* 0x000fe20008000000 */
[----:B--2---:R-:W-:-:S08]  /*01a0*/  DADD R10, R10, R12 ;  /* 0x000000000a0a7229 */ /* 0x004fd0000000000c */
[----:B---3--:R-:W-:-:S07]  /*01b0*/  DADD R10, R10, R14 ;  /* 0x000000000a0a7229 */ /* 0x008fce000000000e */
[----:B------:R0:W-:Y:S01]  /*01c0*/  STG.E.64 desc[UR8][R6.64+-0x80200], R10 ;  /* 0xf7fe000a06007986 */ /* 0x0001e2000c101b08 */
[----:B------:R-:W-:-:S08]  /*01d0*/  DADD R14, R14, R10 ;  /* 0x000000000e0e7229 */ /* 0x000fd0000000000a */
[----:B----4-:R-:W-:-:S07]  /*01e0*/  DADD R14, R14, R16 ;  /* 0x000000000e0e7229 */ /* 0x010fce0000000010 */
[----:B------:R0:W-:Y:S01]  /*01f0*/  STG.E.64 desc[UR8][R6.64+-0x701c0], R14 ;  /* 0xf8fe400e06007986 */ /* 0x0001e2000c101b08 */
[----:B------:R-:W-:-:S08]  /*0200*/  DADD R16, R16, R14 ;  /* 0x0000000010107229 */ /* 0x000fd0000000000e */
[----:B-----5:R-:W-:-:S07]  /*0210*/  DADD R16, R16, R8 ;  /* 0x0000000010107229 */ /* 0x020fce0000000008 */
[----:B------:R0:W-:Y:S01]  /*0220*/  STG.E.64 desc[UR8][R6.64+-0x60180], R16 ;  /* 0xf9fe801006007986 */ /* 0x0001e2000c101b08 */
[----:B------:R-:W-:-:S08]  /*0230*/  DADD R8, R8, R16 ;  /* 0x0000000008087229 */ /* 0x000fd00000000010 */
[----:B------:R-:W-:-:S07]  /*0240*/  DADD R12, R8, R22 ;  /* 0x00000000080c7229 */ /* 0x000fce0000000016 */
[----:B------:R0:W-:Y:S04]  /*0250*/  STG.E.64 desc[UR8][R6.64+-0x50140], R12 ;  /* 0xfafec00c06007986 */ /* 0x0001e8000c101b08 */
.L_x_0:
[----:B01----:R-:W2:Y:S04]  /*0260*/  LDG.E.64 R14, desc[UR8][R6.64+-0x300c0] ;  /* 0xfcff4008060e7981 */ /* 0x003ea8000c1e1b00 */
[----:B------:R-:W3:Y:S04]  /*0270*/  LDG.E.64 R16, desc[UR8][R6.64+-0x20080] ;  /* 0xfdff800806107981 */ /* 0x000ee8000c1e1b00 */
[----:B------:R-:W4:Y:S04]  /*0280*/  LDG.E.64 R18, desc[UR8][R6.64+-0x10040] ;  /* 0xfeffc00806127981 */ /* 0x000f28000c1e1b00 */
[----:B------:R-:W5:Y:S04]  /*0290*/  LDG.E.64 R20, desc[UR8][R6.64] ;  /* 0x0000000806147981 */ /* 0x000f68000c1e1b00 */
[----:B------:R-:W5:Y:S04]  /*02a0*/  LDG.E.64 R28, desc[UR8][R6.64+0x10040] ;  /* 0x01004008061c7981 */ /* 0x000f68000c1e1b00 */
[----:B------:R-:W5:Y:S04]  /*02b0*/  LDG.E.64 R8, desc[UR8][R6.64+0x20080] ;  /* 0x0200800806087981 */ /* 0x000f68000c1e1b00 */
[----:B------:R-:W5:Y:S01]  /*02c0*/  LDG.E.64 R10, desc[UR8][R6.64+0x300c0] ;  /* 0x0300c008060a7981 */ /* 0x000f62000c1e1b00 */
[----:B------:R-:W-:-:S03]  /*02d0*/  DADD R22, R12, R22 ;  /* 0x000000000c167229 */ /* 0x000fc60000000016 */
[----:B------:R-:W5:Y:S05]  /*02e0*/  LDG.E.64 R12, desc[UR8][R6.64+0x40100] ;  /* 0x04010008060c7981 */ /* 0x000f6a000c1e1b00 */
[----:B--2---:R-:W-:-:S07]  /*02f0*/  DADD R22, R22, R14 ;  /* 0x0000000016167229 */ /* 0x004fce000000000e */
[----:B------:R0:W-:Y:S02]  /*0300*/  STG.E.64 desc[UR8][R6.64+-0x40100], R22 ;  /* 0xfbff001606007986 */ /* 0x0001e4000c101b08 */
[----:B0-----:R-:W-:Y:S02]  /*0310*/  DADD R22, R14, R22 ;  /* 0x000000000e167229 */ /* 0x001fe40000000016 */
[----:B------:R-:W2:Y:S06]  /*0320*/  LDG.E.64 R14, desc[UR8][R6.64+0x50140] ;  /* 0x05014008060e7981 */ /* 0x000eac000c1e1b00 */
[----:B---3--:R-:W-:-:S07]  /*0330*/  DADD R22, R22, R16 ;  /* 0x0000000016167229 */ /* 0x008fce0000000010 */
[----:B------:R0:W-:Y:S02]  /*0340*/  STG.E.64 desc[UR8][R6.64+-0x300c0], R22 ;  /* 0xfcff401606007986 */ /* 0x0001e4000c101b08 */
[----:B0-----:R-:W-:Y:S02]  /*0350*/  DADD R22, R16, R22 ;  /* 0x0000000010167229 */ /* 0x001fe40000000016 */
[----:B------:R-:W3:Y:S06]  /*0360*/  LDG.E.64 R16, desc[UR8][R6.64+0x60180] ;  /* 0x0601800806107981 */ /* 0x000eec000c1e1b00 */
[----:B----4-:R-:W-:-:S07]  /*0370*/  DADD R22, R22, R18 ;  /* 0x0000000016167229 */ /* 0x010fce0000000012 */
[----:B------:R0:W-:Y:S02]  /*0380*/  STG.E.64 desc[UR8][R6.64+-0x20080], R22 ;  /* 0xfdff801606007986 */ /* 0x0001e4000c101b08 */
[----:B0-----:R-:W-:Y:S02]  /*0390*/  DADD R22, R18, R22 ;  /* 0x0000000012167229 */ /* 0x001fe40000000016 */
[----:B------:R-:W4:Y:S06]  /*03a0*/  LDG.E.64 R18, desc[UR8][R6.64+0x701c0] ;  /* 0x0701c00806127981 */ /* 0x000f2c000c1e1b00 */
[----:B-----5:R-:W-:-:S07]  /*03b0*/  DADD R22, R22, R20 ;  /* 0x0000000016167229 */ /* 0x020fce0000000014 */
[----:B------:R0:W-:Y:S02]  /*03c0*/  STG.E.64 desc[UR8][R6.64+-0x10040], R22 ;  /* 0xfeffc01606007986 */ /* 0x0001e4000c101b08 */
[----:B0-----:R-:W-:Y:S02]  /*03d0*/  DADD R22, R20, R22 ;  /* 0x0000000014167229 */ /* 0x001fe40000000016 */
[----:B------:R-:W5:Y:S01]  /*03e0*/  LDG.E.64 R20, desc[UR8][R6.64+0x80200] ;  /* 0x0802000806147981 */ /* 0x000f62000c1e1b00 */
[----:B------:R-:W-:-:S05]  /*03f0*/  IADD3 R27, PT, PT, R27, 0x20080, RZ ;  /* 0x000200801b1b7810 */ /* 0x000fca0007ffe0ff */
[----:B------:R-:W-:-:S07]  /*0400*/  DADD R22, R22, R28 ;  /* 0x0000000016167229 */ /* 0x000fce000000001c */
[----:B------:R-:W-:Y:S01]  /*0410*/  STG.E.64 desc[UR8][R6.64], R22 ;  /* 0x0000001606007986 */ /* 0x000fe2000c101b08 */
[----:B------:R-:W-:-:S08]  /*0420*/  DADD R28, R28, R22 ;  /* 0x000000001c1c7229 */ /* 0x000fd00000000016 */
        /* <DEDUP_REMOVED lines=9> */
[----:B--2---:R-:W-:-:S07]  /*04c0*/  DADD R12, R12, R14 ;  /* 0x000000000c0c7229 */ /* 0x004fce000000000e */
[----:B------:R-:W-:Y:S01]  /*04d0*/  STG.E.64 desc[UR8][R6.64+0x40100], R12 ;  /* 0x0401000c06007986 */ /* 0x000fe2000c101b08 */
[----:B------:R-:W-:-:S08]  /*04e0*/  DADD R14, R14, R12 ;  /* 0x000000000e0e7229 */ /* 0x000fd0000000000c */
[----:B---3--:R-:W-:-:S07]  /*04f0*/  DADD R14, R14, R16 ;  /* 0x000000000e0e7229 */ /* 0x008fce0000000010 */
[----:B------:R-:W-:Y:S01]  /*0500*/  STG.E.64 desc[UR8][R6.64+0x50140], R14 ;  /* 0x0501400e06007986 */ /* 0x000fe2000c101b08 */
[----:B------:R-:W-:-:S08]  /*0510*/  DADD R16, R16, R14 ;  /* 0x0000000010107229 */ /* 0x000fd0000000000e */
[----:B----4-:R-:W-:-:S07]  /*0520*/  DADD R16, R16, R18 ;  /* 0x0000000010107229 */ /* 0x010fce0000000012 */
[----:B------:R-:W-:Y:S01]  /*0530*/  STG.E.64 desc[UR8][R6.64+0x60180], R16 ;  /* 0x0601801006007986 */ /* 0x000fe2000c101b08 */
[----:B------:R-:W-:-:S08]  /*0540*/  DADD R18, R18, R16 ;  /* 0x0000000012127229 */ /* 0x000fd00000000010 */
[----:B-----5:R-:W-:-:S07]  /*0550*/  DADD R20, R18, R20 ;  /* 0x0000000012147229 */ /* 0x020fce0000000014 */
[----:B------:R0:W-:Y:S02]  /*0560*/  STG.E.64 desc[UR8][R6.64+0x701c0], R20 ;  /* 0x0701c01406007986 */ /* 0x0001e4000c101b08 */
[----:B0-----:R-:W-:-:S05]  /*0570*/  IMAD.WIDE R6, R27, 0x8, R4 ;  /* 0x000000081b067825 */ /* 0x001fca00078e0204 */
[----:B------:R-:W2:Y:S04]  /*0580*/  LDG.E.64 R10, desc[UR8][R6.64+-0x90240] ;  /* 0xf6fdc008060a7981 */ /* 0x000ea8000c1e1b00 */
[----:B------:R-:W2:Y:S04]  /*0590*/  LDG.E.64 R28, desc[UR8][R6.64+-0x80200] ;  /* 0xf7fe0008061c7981 */ /* 0x000ea8000c1e1b00 */
[----:B------:R-:W3:Y:S04]  /*05a0*/  LDG.E.64 R12, desc[UR8][R6.64+-0x701c0] ;  /* 0xf8fe4008060c7981 */ /* 0x000ee8000c1e1b00 */
[----:B------:R-:W4:Y:S04]  /*05b0*/  LDG.E.64 R18, desc[UR8][R6.64+-0x60180] ;  /* 0xf9fe800806127981 */ /* 0x000f28000c1e1b00 */
[----:B------:R-:W5:Y:S04]  /*05c0*/  LDG.E.64 R8, desc[UR8][R6.64+-0x50140] ;  /* 0xfafec00806087981 */ /* 0x000f68000c1e1b00 */
[----:B------:R-:W5:Y:S01]  /*05d0*/  LDG.E.64 R22, desc[UR8][R6.64+-0x40100] ;  /* 0xfbff000806167981 */ /* 0x000f62000c1e1b00 */
[----:B------:R-:W-:-:S02]  /*05e0*/  UIADD3 UR6, UPT, UPT, UR5, 0x11, URZ ;  /* 0x0000001105067890 */ /* 0x000fc4000fffe0ff */
[----:B------:R-:W-:Y:S02]  /*05f0*/  UIADD3 UR5, UPT, UPT, UR5, 0x10, URZ ;  /* 0x0000001005057890 */ /* 0x000fe4000fffe0ff */
[----:B------:R-:W-:Y:S01]  /*0600*/  UISETP.GT.U32.AND UP0, UPT, UR6, 0x1fff, UPT ;  /* 0x00001fff0600788c */ /* 0x000fe2000bf04070 */
        /* <DEDUP_REMOVED lines=11> */
[----:B------:R1:W-:Y:S01]  /*06c0*/  STG.E.64 desc[UR8][R6.64+-0x50140], R12 ;  /* 0xfafec00c06007986 */ /* 0x0003e2000c101b08 */
[----:B------:R-:W-:Y:S05]  /*06d0*/  BRA.U !UP0, `(.L_x_0) ;  /* 0xfffffff908e07547 */ /* 0x000fea000b83ffff */
[----:B-1----:R-:W-:-:S05]  /*06e0*/  IADD3 R14, P0, PT, R2, 0x20000000, RZ ;  /* 0x20000000020e7810 */ /* 0x002fca0007f1e0ff */
[----:B------:R-:W-:-:S05]  /*06f0*/  IMAD.X R15, RZ, RZ, R3, P0 ;  /* 0x000000ffff0f7224 */ /* 0x000fca00000e0603 */
[----:B------:R-:W2:Y:S04]  /*0700*/  LDG.E.64 R6, desc[UR8][R14.64+0xc0108] ;  /* 0x0c0108080e067981 */ /* 0x000ea8000c1e1b00 */
[----:B------:R-:W2:Y:S04]  /*0710*/  LDG.E.64 R8, desc[UR8][R14.64+0xd0148] ;  /* 0x0d0148080e087981 */ /* 0x000ea8000c1e1b00 */
[----:B------:R-:W3:Y:S04]  /*0720*/  LDG.E.64 R10, desc[UR8][R14.64+0xe0188] ;  /* 0x0e0188080e0a7981 */ /* 0x000ee8000c1e1b00 */
[----:B------:R-:W4:Y:S01]  /*0730*/  LDG.E.64 R12, desc[UR8][R14.64+0xf01c8] ;  /* 0x0f01c8080e0c7981 */ /* 0x000f22000c1e1b00 */
[----:B------:R-:W-:-:S04]  /*0740*/  UIADD3 UR4, UPT, UPT, UR4, 0x1, URZ ;  /* 0x0000000104047890 */ /* 0x000fc8000fffe0ff */
[----:B------:R-:W-:Y:S01]  /*0750*/  UISETP.NE.AND UP0, UPT, UR4, 0x64, UPT ;  /* 0x000000640400788c */ /* 0x000fe2000bf05270 */
[----:B--2---:R-:W-:-:S08]  /*0760*/  DADD R6, R6, R8 ;  /* 0x0000000006067229 */ /* 0x004fd00000000008 */
[----:B---3--:R-:W-:-:S07]  /*0770*/  DADD R6, R6, R10 ;  /* 0x0000000006067229 */ /* 0x008fce000000000a */
[----:B------:R0:W-:Y:S01]  /*0780*/  STG.E.64 desc[UR8][R14.64+0xd0148], R6 ;  /* 0x0d0148060e007986 */ /* 0x0001e2000c101b08 */
[----:B------:R-:W-:-:S08]  /*0790*/  DADD R10, R10, R6 ;  /* 0x000000000a0a7229 */ /* 0x000fd00000000006 */
[----:B----4-:R-:W-:-:S07]  /*07a0*/  DADD R10, R10, R12 ;  /* 0x000000000a0a7229 */ /* 0x010fce000000000c */
[----:B------:R0:W-:Y:S01]  /*07b0*/  STG.E.64 desc[UR8][R14.64+0xe0188], R10 ;  /* 0x0e01880a0e007986 */ /* 0x0001e2000c101b08 */
[----:B------:R-:W-:Y:S05]  /*07c0*/  BRA.U UP0, `(.L_x_1) ;  /* 0xfffffff900507547 */ /* 0x000fea000b83ffff */
[----:B------:R-:W-:Y:S05]  /*07d0*/  EXIT ;  /* 0x000000000000794d */ /* 0x000fea0003800000 */
.L_x_2:
[----:B------:R-:W-:-:S00]  /*07e0*/  BRA `(.L_x_2) ;  /* 0xfffffffc00fc7947 */ /* 0x000fc0000383ffff */
[----:B------:R-:W-:-:S00]  /*07f0*/  NOP ;  /* 0x0000000000007918 */ /* 0x000fc00000000000 */
        /* <DEDUP_REMOVED lines=8> */
.L_x_6:


//--------------------- .text._Z7kernel1Pd        --------------------------
	.section	.text._Z7kernel1Pd,"ax",@progbits
	.align	128
        .global         _Z7kernel1Pd
        .type           _Z7kernel1Pd,@function
        .size           _Z7kernel1Pd,(.L_x_7 - _Z7kernel1Pd)
        .other          _Z7kernel1Pd,@"STO_CUDA_ENTRY STV_DEFAULT"
_Z7kernel1Pd:
.text._Z7kernel1Pd:
        /* <DEDUP_REMOVED lines=8> */
[----:B------:R-:W-:Y:S01]  /*0080*/  IADD3 R0, PT, PT, R0, 0x1, RZ ;  /* 0x0000000100007810 */ /* 0x000fe20007ffe0ff */
[----:B------:R-:W1:Y:S01]  /*0090*/  LDCU.64 UR6, c[0x0][0x358] ;  /* 0x00006b00ff0677ac */ /* 0x000e620008000a00 */
[----:B0-----:R-:W-:-:S04]  /*00a0*/  UIADD3 UR4, UP0, UPT, UR4, 0x20000, URZ ;  /* 0x0002000004047890 */ /* 0x001fc8000ff1e0ff */
[----:B------:R-:W-:Y:S02]  /*00b0*/  UIADD3.X UR5, UPT, UPT, URZ, UR5, URZ, UP0, !UPT ;  /* 0x00000005ff057290 */ /* 0x000fe400087fe4ff */
[----:B------:R-:W-:Y:S01]  /*00c0*/  MOV R2, UR4 ;  /* 0x0000000400027c02 */ /* 0x000fe20008000f00 */
[----:B------:R-:W-:-:S03]  /*00d0*/  UMOV UR4, URZ ;  /* 0x000000ff00047c82 */ /* 0x000fc60008000000 */
[----:B-1----:R-:W-:-:S07]  /*00e0*/  MOV R3, UR5 ;  /* 0x0000000500037c02 */ /* 0x002fce0008000f00 */
.L_x_4:
[----:B------:R-:W-:Y:S01]  /*00f0*/  UIADD3 UR4, UPT, UPT, UR4, 0x1, URZ ;  /* 0x0000000104047890 */ /* 0x000fe2000fffe0ff */
[----:B------:R-:W-:Y:S01]  /*0100*/  MOV R5, R0 ;  /* 0x0000000000057202 */ /* 0x000fe20000000f00 */
[----:B------:R-:W-:Y:S02]  /*0110*/  UMOV UR5, URZ ;  /* 0x000000ff00057c82 */ /* 0x000fe40008000000 */
[----:B0-----:R-:W-:-:S11]  /*0120*/  UISETP.NE.AND UP1, UPT, UR4, 0x64, UPT ;  /* 0x000000640400788c */ /* 0x001fd6000bf25270 */
.L_x_3:
[----:B0-----:R-:W-:-:S05]  /*0130*/  IMAD.WIDE R10, R5, 0x8, R2 ;  /* 0x00000008050a7825 */ /* 0x001fca00078e0202 */
[----:B------:R-:W2:Y:S04]  /*0140*/  LDG.E.64 R6, desc[UR6][R10.64+-0x20000] ;  /* 0xfe0000060a067981 */ /* 0x000ea8000c1e1b00 */
[----:B------:R-:W2:Y:S04]  /*0150*/  LDG.E.64 R8, desc[UR6][R10.64+-0x10000] ;  /* 0xff0000060a087981 */ /* 0x000ea8000c1e1b00 */
[----:B------:R-:W3:Y:S04]  /*0160*/  LDG.E.64 R12, desc[UR6][R10.64] ;  /* 0x000000060a0c7981 */ /* 0x000ee8000c1e1b00 */
[----:B------:R-:W4:Y:S01]  /*0170*/  LDG.E.64 R14, desc[UR6][R10.64+0x10000] ;  /* 0x010000060a0e7981 */ /* 0x000f22000c1e1b00 */
[----:B--2---:R-:W-:-:S08]  /*0180*/  DADD R6, R6, R8 ;  /* 0x0000000006067229 */ /* 0x004fd00000000008 */
[----:B---3--:R-:W-:Y:S01]  /*0190*/  DADD R8, R6, R12 ;  /* 0x0000000006087229 */ /* 0x008fe2000000000c */
[----:B------:R-:W-:-:S05]  /*01a0*/  IADD3 R7, PT, PT, R5, 0x4000, RZ ;  /* 0x0000400005077810 */ /* 0x000fca0007ffe0ff */
[----:B------:R-:W-:Y:S02]  /*01b0*/  IMAD.WIDE R6, R7, 0x8, R2 ;  /* 0x0000000807067825 */ /* 0x000fe400078e0202 */
[----:B------:R-:W-:Y:S01]  /*01c0*/  DADD R12, R12, R8 ;  /* 0x000000000c0c7229 */ /* 0x000fe20000000008 */
[----:B------:R0:W-:Y:S07]  /*01d0*/  STG.E.64 desc[UR6][R10.64+-0x10000], R8 ;  /* 0xff0000080a007986 */ /* 0x0001ee000c101b06 */
[----:B----4-:R-:W-:-:S07]  /*01e0*/  DADD R12, R12, R14 ;  /* 0x000000000c0c7229 */ /* 0x010fce000000000e */
[----:B------:R1:W-:Y:S04]  /*01f0*/  STG.E.64 desc[UR6][R10.64], R12 ;  /* 0x0000000c0a007986 */ /* 0x0003e8000c101b06 */
[----:B------:R-:W2:Y:S04]  /*0200*/  LDG.E.64 R14, desc[UR6][R6.64+-0x20000] ;  /* 0xfe000006060e7981 */ /* 0x000ea8000c1e1b00 */
[----:B------:R-:W2:Y:S04]  /*0210*/  LDG.E.64 R16, desc[UR6][R6.64+-0x10000] ;  /* 0xff00000606107981 */ /* 0x000ea8000c1e1b00 */
[----:B------:R-:W3:Y:S04]  /*0220*/  LDG.E.64 R18, desc[UR6][R6.64] ;  /* 0x0000000606127981 */ /* 0x000ee8000c1e1b00 */
[----:B------:R-:W4:Y:S01]  /*0230*/  LDG.E.64 R20, desc[UR6][R6.64+0x10000] ;  /* 0x0100000606147981 */ /* 0x000f22000c1e1b00 */
[----:B--2---:R-:W-:Y:S01]  /*0240*/  DADD R14, R14, R16 ;  /* 0x000000000e0e7229 */ /* 0x004fe20000000010 */
[----:B------:R-:W-:-:S05]  /*0250*/  IADD3 R17, PT, PT, R5, 0x8000, RZ ;  /* 0x0000800005117810 */ /* 0x000fca0007ffe0ff */
[----:B0-----:R-:W-:Y:S02]  /*0260*/  IMAD.WIDE R8, R17, 0x8, R2 ;  /* 0x0000000811087825 */ /* 0x001fe400078e0202 */
[----:B---3--:R-:W-:-:S07]  /*0270*/  DADD R14, R14, R18 ;  /* 0x000000000e0e7229 */ /* 0x008fce0000000012 */
[----:B------:R-:W-:Y:S01]  /*0280*/  STG.E.64 desc[UR6][R6.64+-0x10000], R14 ;  /* 0xff00000e06007986 */ /* 0x000fe2000c101b06 */
[----:B------:R-:W-:-:S08]  /*0290*/  DADD R18, R18, R14 ;  /* 0x0000000012127229 */ /* 0x000fd0000000000e */
[----:B----4-:R-:W-:-:S07]  /*02a0*/  DADD R18, R18, R20 ;  /* 0x0000000012127229 */ /* 0x010fce0000000014 */
[----:B------:R0:W-:Y:S04]  /*02b0*/  STG.E.64 desc[UR6][R6.64], R18 ;  /* 0x0000001206007986 */ /* 0x0001e8000c101b06 */
[----:B-1----:R-:W2:Y:S04]  /*02c0*/  LDG.E.64 R10, desc[UR6][R8.64+-0x20000] ;  /* 0xfe000006080a7981 */ /* 0x002ea8000c1e1b00 */
        /* <DEDUP_REMOVED lines=8> */
[----:B------:R-:W-:Y:S07]  /*0350*/  STG.E.64 desc[UR6][R8.64+-0x10000], R12 ;  /* 0xff00000c08007986 */ /* 0x000fee000c101b06 */
[----:B----4-:R-:W-:-:S07]  /*0360*/  DADD R16, R16, R20 ;  /* 0x0000000010107229 */ /* 0x010fce0000000014 */
[----:B------:R1:W-:Y:S04]  /*0370*/  STG.E.64 desc[UR6][R8.64], R16 ;  /* 0x0000001008007986 */ /* 0x0003e8000c101b06 */
[----:B0-----:R-:W2:Y:S04]  /*0380*/  LDG.E.64 R6, desc[UR6][R10.64+-0x20000] ;  /* 0xfe0000060a067981 */ /* 0x001ea8000c1e1b00 */
        /* <DEDUP_REMOVED lines=17> */
[----:B------:R-:W-:-:S04]  /*04a0*/  VIADD R9, R5, 0x14000 ;  /* 0x0001400005097836 */ /* 0x000fc80000000000 */
[----:B------:R-:W-:Y:S02]  /*04b0*/  IMAD.WIDE R8, R9, 0x8, R2 ;  /* 0x0000000809087825 */ /* 0x000fe400078e0202 */
[----:B------:R-:W-:Y:S01]  /*04c0*/  STG.E.64 desc[UR6][R6.64+-0x10000], R12 ;  /* 0xff00000c06007986 */ /* 0x000fe2000c101b06 */
[----:B------:R-:W-:-:S08]  /*04d0*/  DADD R16, R16, R12 ;  /* 0x0000000010107229 */ /* 0x000fd0000000000c */
        /* <DEDUP_REMOVED lines=110> */
[----:B-1----:R-:W2:Y:S04]  /*0bc0*/  LDG.E.64 R10, desc[UR6][R8.64+-0x20000] ;  /* 0xfe000006080a7981 */ /* 0x002ea8000c1e1b00 */
[----:B------:R-:W2:Y:S04]  /*0bd0*/  LDG.E.64 R12, desc[UR6][R8.64+-0x10000] ;  /* 0xff000006080c7981 */ /* 0x000ea8000c1e1b00 */
[----:B------:R-:W3:Y:S04]  /*0be0*/  LDG.E.64 R14, desc[UR6][R8.64] ;  /* 0x00000006080e7981 */ /* 0x000ee8000c1e1b00 */
[----:B------:R-:W4:Y:S01]  /*0bf0*/  LDG.E.64 R16, desc[UR6][R8.64+0x10000] ;  /* 0x0100000608107981 */ /* 0x000f22000c1e1b00 */
[----:B------:R-:W-:Y:S01]  /*0c00*/  UIADD3 UR5, UPT, UPT, UR5, 0x1e, URZ ;  /* 0x0000001e05057890 */ /* 0x000fe2000fffe0ff */
[----:B------:R-:W-:-:S03]  /*0c10*/  IADD3 R5, PT, PT, R5, 0x3c000, RZ ;  /* 0x0003c00005057810 */ /* 0x000fc60007ffe0ff */
        /* <DEDUP_REMOVED lines=8> */
[----:B------:R-:W-:Y:S05]  /*0ca0*/  BRA.U UP1, `(.L_x_4) ;  /* 0xfffffff501107547 */ /* 0x000fea000b83ffff */
[----:B------:R-:W-:Y:S05]  /*0cb0*/  EXIT ;  /* 0x000000000000794d */ /* 0x000fea0003800000 */
.L_x_5:
        /* <DEDUP_REMOVED lines=12> */
.L_x_7:


//--------------------- .nv.shared.reserved.0     --------------------------
	.section	.nv.shared.reserved.0,"aw",@nobits
	.weak		__nv_reservedSMEM_offset_0_alias
	.size		__nv_reservedSMEM_offset_0_alias, 0, 64
	.other		__nv_reservedSMEM_offset_0_alias,@"STO_CUDA_RESERVED_SHARED STV_DEFAULT"
__nv_reservedSMEM_offset_0_alias:
	.zero		0
	.zero		64


//--------------------- .nv.constant0._Z7kernel2Pd --------------------------
	.section	.nv.constant0._Z7kernel2Pd,"a",@progbits
	.sectionflags	@""
	.align	4
.nv.constant0._Z7kernel2Pd:
	.zero		904


//--------------------- .nv.constant0._Z7kernel1Pd --------------------------
	.section	.nv.constant0._Z7kernel1Pd,"a",@progbits
	.sectionflags	@""
	.align	4
.nv.constant0._Z7kernel1Pd:
	.zero		904


//--------------------- SYMBOLS --------------------------

	.type		.nv.reservedSmem.offset0,@object
	.size		.nv.reservedSmem.offset0,0x4
